//
// Generated by NVIDIA NVVM Compiler
//
// Compiler Build ID: CL-36424714
// Cuda compilation tools, release 13.0, V13.0.88
// Based on NVVM 20.0.0
//

.version 9.0
.target sm_100
.address_size 64

	// .globl	_Z11matmul_tilePfS_S_i
// _ZZ11matmul_tilePfS_S_iE3Ads has been demoted
// _ZZ11matmul_tilePfS_S_iE3Bds has been demoted

.visible .entry _Z11matmul_tilePfS_S_i(
	.param .u64 .ptr .align 1 _Z11matmul_tilePfS_S_i_param_0,
	.param .u64 .ptr .align 1 _Z11matmul_tilePfS_S_i_param_1,
	.param .u64 .ptr .align 1 _Z11matmul_tilePfS_S_i_param_2,
	.param .u32 _Z11matmul_tilePfS_S_i_param_3
)
{
	.reg .pred 	%p<6>;
	.reg .b32 	%r<38>;
	.reg .b32 	%f<115>;
	.reg .b64 	%rd<13>;
	// demoted variable
	.shared .align 4 .b8 _ZZ11matmul_tilePfS_S_iE3Ads[4096];
	// demoted variable
	.shared .align 4 .b8 _ZZ11matmul_tilePfS_S_iE3Bds[4096];
	ld.param.u64 	%rd3, [_Z11matmul_tilePfS_S_i_param_0];
	ld.param.u64 	%rd4, [_Z11matmul_tilePfS_S_i_param_1];
	ld.param.u64 	%rd5, [_Z11matmul_tilePfS_S_i_param_2];
	ld.param.u32 	%r16, [_Z11matmul_tilePfS_S_i_param_3];
	mov.u32 	%r17, %ctaid.x;
	mov.u32 	%r18, %ctaid.y;
	mov.u32 	%r1, %tid.x;
	mov.u32 	%r2, %tid.y;
	shl.b32 	%r19, %r18, 5;
	add.s32 	%r3, %r19, %r2;
	shl.b32 	%r20, %r17, 5;
	add.s32 	%r4, %r20, %r1;
	cvt.rn.f32.s32 	%f10, %r16;
	mul.f32 	%f11, %f10, 0f3D000000;
	cvt.rpi.f32.f32 	%f1, %f11;
	setp.leu.f32 	%p1, %f1, 0f00000000;
	mov.f32 	%f114, 0f00000000;
	@%p1 bra 	$L__BB0_7;
	mul.lo.s32 	%r5, %r16, %r3;
	shl.b32 	%r22, %r2, 7;
	mov.u32 	%r23, _ZZ11matmul_tilePfS_S_iE3Ads;
	add.s32 	%r6, %r23, %r22;
	shl.b32 	%r24, %r1, 2;
	add.s32 	%r7, %r6, %r24;
	mul.lo.s32 	%r8, %r16, %r4;
	mov.u32 	%r25, _ZZ11matmul_tilePfS_S_iE3Bds;
	add.s32 	%r26, %r25, %r22;
	add.s32 	%r9, %r26, %r24;
	shl.b32 	%r27, %r1, 7;
	add.s32 	%r10, %r25, %r27;
	cvta.to.global.u64 	%rd1, %rd3;
	cvta.to.global.u64 	%rd2, %rd4;
	mov.f32 	%f114, 0f00000000;
	mov.b32 	%r37, 0;
$L__BB0_2:
	shl.b32 	%r12, %r37, 5;
	add.s32 	%r28, %r12, %r1;
	max.s32 	%r29, %r3, %r28;
	setp.ge.s32 	%p2, %r29, %r16;
	mov.f32 	%f112, 0f00000000;
	@%p2 bra 	$L__BB0_4;
	add.s32 	%r30, %r28, %r5;
	mul.wide.s32 	%rd6, %r30, 4;
	add.s64 	%rd7, %rd1, %rd6;
	ld.global.f32 	%f112, [%rd7];
$L__BB0_4:
	st.shared.f32 	[%r7], %f112;
	add.s32 	%r14, %r12, %r2;
	max.s32 	%r32, %r14, %r4;
	setp.ge.s32 	%p3, %r32, %r16;
	mov.f32 	%f113, 0f00000000;
	@%p3 bra 	$L__BB0_6;
	add.s32 	%r33, %r14, %r8;
	mul.wide.s32 	%rd8, %r33, 4;
	add.s64 	%rd9, %rd2, %rd8;
	ld.global.f32 	%f113, [%rd9];
$L__BB0_6:
	st.shared.f32 	[%r9], %f113;
	bar.sync 	0;
	ld.shared.f32 	%f15, [%r6];
	ld.shared.f32 	%f16, [%r10];
	fma.rn.f32 	%f17, %f15, %f16, %f114;
	ld.shared.f32 	%f18, [%r6+4];
	ld.shared.f32 	%f19, [%r10+4];
	fma.rn.f32 	%f20, %f18, %f19, %f17;
	ld.shared.f32 	%f21, [%r6+8];
	ld.shared.f32 	%f22, [%r10+8];
	fma.rn.f32 	%f23, %f21, %f22, %f20;
	ld.shared.f32 	%f24, [%r6+12];
	ld.shared.f32 	%f25, [%r10+12];
	fma.rn.f32 	%f26, %f24, %f25, %f23;
	ld.shared.f32 	%f27, [%r6+16];
	ld.shared.f32 	%f28, [%r10+16];
	fma.rn.f32 	%f29, %f27, %f28, %f26;
	ld.shared.f32 	%f30, [%r6+20];
	ld.shared.f32 	%f31, [%r10+20];
	fma.rn.f32 	%f32, %f30, %f31, %f29;
	ld.shared.f32 	%f33, [%r6+24];
	ld.shared.f32 	%f34, [%r10+24];
	fma.rn.f32 	%f35, %f33, %f34, %f32;
	ld.shared.f32 	%f36, [%r6+28];
	ld.shared.f32 	%f37, [%r10+28];
	fma.rn.f32 	%f38, %f36, %f37, %f35;
	ld.shared.f32 	%f39, [%r6+32];
	ld.shared.f32 	%f40, [%r10+32];
	fma.rn.f32 	%f41, %f39, %f40, %f38;
	ld.shared.f32 	%f42, [%r6+36];
	ld.shared.f32 	%f43, [%r10+36];
	fma.rn.f32 	%f44, %f42, %f43, %f41;
	ld.shared.f32 	%f45, [%r6+40];
	ld.shared.f32 	%f46, [%r10+40];
	fma.rn.f32 	%f47, %f45, %f46, %f44;
	ld.shared.f32 	%f48, [%r6+44];
	ld.shared.f32 	%f49, [%r10+44];
	fma.rn.f32 	%f50, %f48, %f49, %f47;
	ld.shared.f32 	%f51, [%r6+48];
	ld.shared.f32 	%f52, [%r10+48];
	fma.rn.f32 	%f53, %f51, %f52, %f50;
	ld.shared.f32 	%f54, [%r6+52];
	ld.shared.f32 	%f55, [%r10+52];
	fma.rn.f32 	%f56, %f54, %f55, %f53;
	ld.shared.f32 	%f57, [%r6+56];
	ld.shared.f32 	%f58, [%r10+56];
	fma.rn.f32 	%f59, %f57, %f58, %f56;
	ld.shared.f32 	%f60, [%r6+60];
	ld.shared.f32 	%f61, [%r10+60];
	fma.rn.f32 	%f62, %f60, %f61, %f59;
	ld.shared.f32 	%f63, [%r6+64];
	ld.shared.f32 	%f64, [%r10+64];
	fma.rn.f32 	%f65, %f63, %f64, %f62;
	ld.shared.f32 	%f66, [%r6+68];
	ld.shared.f32 	%f67, [%r10+68];
	fma.rn.f32 	%f68, %f66, %f67, %f65;
	ld.shared.f32 	%f69, [%r6+72];
	ld.shared.f32 	%f70, [%r10+72];
	fma.rn.f32 	%f71, %f69, %f70, %f68;
	ld.shared.f32 	%f72, [%r6+76];
	ld.shared.f32 	%f73, [%r10+76];
	fma.rn.f32 	%f74, %f72, %f73, %f71;
	ld.shared.f32 	%f75, [%r6+80];
	ld.shared.f32 	%f76, [%r10+80];
	fma.rn.f32 	%f77, %f75, %f76, %f74;
	ld.shared.f32 	%f78, [%r6+84];
	ld.shared.f32 	%f79, [%r10+84];
	fma.rn.f32 	%f80, %f78, %f79, %f77;
	ld.shared.f32 	%f81, [%r6+88];
	ld.shared.f32 	%f82, [%r10+88];
	fma.rn.f32 	%f83, %f81, %f82, %f80;
	ld.shared.f32 	%f84, [%r6+92];
	ld.shared.f32 	%f85, [%r10+92];
	fma.rn.f32 	%f86, %f84, %f85, %f83;
	ld.shared.f32 	%f87, [%r6+96];
	ld.shared.f32 	%f88, [%r10+96];
	fma.rn.f32 	%f89, %f87, %f88, %f86;
	ld.shared.f32 	%f90, [%r6+100];
	ld.shared.f32 	%f91, [%r10+100];
	fma.rn.f32 	%f92, %f90, %f91, %f89;
	ld.shared.f32 	%f93, [%r6+104];
	ld.shared.f32 	%f94, [%r10+104];
	fma.rn.f32 	%f95, %f93, %f94, %f92;
	ld.shared.f32 	%f96, [%r6+108];
	ld.shared.f32 	%f97, [%r10+108];
	fma.rn.f32 	%f98, %f96, %f97, %f95;
	ld.shared.f32 	%f99, [%r6+112];
	ld.shared.f32 	%f100, [%r10+112];
	fma.rn.f32 	%f101, %f99, %f100, %f98;
	ld.shared.f32 	%f102, [%r6+116];
	ld.shared.f32 	%f103, [%r10+116];
	fma.rn.f32 	%f104, %f102, %f103, %f101;
	ld.shared.f32 	%f105, [%r6+120];
	ld.shared.f32 	%f106, [%r10+120];
	fma.rn.f32 	%f107, %f105, %f106, %f104;
	ld.shared.f32 	%f108, [%r6+124];
	ld.shared.f32 	%f109, [%r10+124];
	fma.rn.f32 	%f114, %f108, %f109, %f107;
	bar.sync 	0;
	add.s32 	%r37, %r37, 1;
	cvt.rn.f32.u32 	%f110, %r37;
	setp.gt.f32 	%p4, %f1, %f110;
	@%p4 bra 	$L__BB0_2;
$L__BB0_7:
	max.s32 	%r35, %r3, %r4;
	setp.ge.s32 	%p5, %r35, %r16;
	@%p5 bra 	$L__BB0_9;
	mad.lo.s32 	%r36, %r16, %r3, %r4;
	cvta.to.global.u64 	%rd10, %rd5;
	mul.wide.u32 	%rd11, %r36, 4;
	add.s64 	%rd12, %rd10, %rd11;
	st.global.f32 	[%rd12], %f114;
$L__BB0_9:
	ret;

}


// ===== COMPILED SASS (sm_100) =====

	.target	sm_100

	.elftype	@"ET_EXEC"


//--------------------- .note.nv.tkinfo           --------------------------
	.section	.note.nv.tkinfo,"",@"SHT_NOTE"
	.sectionflags	@"SHF_NOTE_NV_TKINFO"
	.tkinfo
        /*0018*/ 	.word	0x00000002
        /*0030*/ 	.string	""
        /*0030*/ 	.string	"ptxas"
        /*0030*/ 	.string	"Cuda compilation tools, release 13.0, V13.0.88"
        /*0030*/ 	.string	"Build cuda_13.0.r13.0/compiler.36424714_0"
        /*0030*/ 	.string	"-arch sm_100 -m 64 "



//--------------------- .note.nv.cuinfo           --------------------------
	.section	.note.nv.cuinfo,"",@"SHT_NOTE"
	.sectionflags	@"SHF_NOTE_NV_CUINFO"
        /*0018*/ 	.short	0x0002
        /*001a*/ 	.short	0x0064
        /*001c*/ 	.short	0x0082
	.zero		2


//--------------------- .nv.info                  --------------------------
	.section	.nv.info,"",@"SHT_CUDA_INFO"
	.align	4


	//----- nvinfo : EIATTR_REGCOUNT
	.align		4
        /*0000*/ 	.byte	0x04, 0x2f
        /*0002*/ 	.short	(.L_1 - .L_0)
	.align		4
.L_0:
        /*0004*/ 	.word	index@(_Z11matmul_tilePfS_S_i)
        /*0008*/ 	.word	0x00000020


	//----- nvinfo : EIATTR_FRAME_SIZE
	.align		4
.L_1:
        /*000c*/ 	.byte	0x04, 0x11
        /*000e*/ 	.short	(.L_3 - .L_2)
	.align		4
.L_2:
        /*0010*/ 	.word	index@(_Z11matmul_tilePfS_S_i)
        /*0014*/ 	.word	0x00000000


	//----- nvinfo : EIATTR_MIN_STACK_SIZE
	.align		4
.L_3:
        /*0018*/ 	.byte	0x04, 0x12
        /*001a*/ 	.short	(.L_5 - .L_4)
	.align		4
.L_4:
        /*001c*/ 	.word	index@(_Z11matmul_tilePfS_S_i)
        /*0020*/ 	.word	0x00000000
.L_5:


//--------------------- .nv.compat                --------------------------
	.section	.nv.compat,"",@"SHT_CUDA_COMPAT_INFO"
	.align	4
        /*0000*/ 	.byte	0x02, 0x09, 0x00, 0x00, 0x02, 0x02, 0x01, 0x00, 0x02, 0x05, 0x05, 0x00, 0x03, 0x07, 0x01, 0x01
        /*0010*/ 	.byte	0x02, 0x03, 0x00, 0x00, 0x02, 0x06, 0x01, 0x00, 0x04, 0x0b, 0x08, 0x00, 0x09, 0x00, 0x00, 0x00
        /*0020*/ 	.byte	0x00, 0x00, 0x00, 0x00


//--------------------- .nv.info._Z11matmul_tilePfS_S_i --------------------------
	.section	.nv.info._Z11matmul_tilePfS_S_i,"",@"SHT_CUDA_INFO"
	.sectionflags	@""
	.align	4


	//----- nvinfo : EIATTR_CUDA_API_VERSION
	.align		4
        /*0000*/ 	.byte	0x04, 0x37
        /*0002*/ 	.short	(.L_7 - .L_6)
.L_6:
        /*0004*/ 	.word	0x00000082


	//----- nvinfo : EIATTR_KPARAM_INFO
	.align		4
.L_7:
        /*0008*/ 	.byte	0x04, 0x17
        /*000a*/ 	.short	(.L_9 - .L_8)
.L_8:
        /*000c*/ 	.word	0x00000000
        /*0010*/ 	.short	0x0003
        /*0012*/ 	.short	0x0018
        /*0014*/ 	.byte	0x00, 0xf0, 0x11, 0x00


	//----- nvinfo : EIATTR_KPARAM_INFO
	.align		4
.L_9:
        /*0018*/ 	.byte	0x04, 0x17
        /*001a*/ 	.short	(.L_11 - .L_10)
.L_10:
        /*001c*/ 	.word	0x00000000
        /*0020*/ 	.short	0x0002
        /*0022*/ 	.short	0x0010
        /*0024*/ 	.byte	0x00, 0xf5, 0x21, 0x00


	//----- nvinfo : EIATTR_KPARAM_INFO
	.align		4
.L_11:
        /*0028*/ 	.byte	0x04, 0x17
        /*002a*/ 	.short	(.L_13 - .L_12)
.L_12:
        /*002c*/ 	.word	0x00000000
        /*0030*/ 	.short	0x0001
        /*0032*/ 	.short	0x0008
        /*0034*/ 	.byte	0x00, 0xf5, 0x21, 0x00


	//----- nvinfo : EIATTR_KPARAM_INFO
	.align		4
.L_13:
        /*0038*/ 	.byte	0x04, 0x17
        /*003a*/ 	.short	(.L_15 - .L_14)
.L_14:
        /*003c*/ 	.word	0x00000000
        /*0040*/ 	.short	0x0000
        /*0042*/ 	.short	0x0000
        /*0044*/ 	.byte	0x00, 0xf5, 0x21, 0x00


	//----- nvinfo : EIATTR_SPARSE_MMA_MASK
	.align		4
.L_15:
        /*0048*/ 	.byte	0x03, 0x50
        /*004a*/ 	.short	0x0000


	//----- nvinfo : EIATTR_MAXREG_COUNT
	.align		4
        /*004c*/ 	.byte	0x03, 0x1b
        /*004e*/ 	.short	0x00ff


	//----- nvinfo : EIATTR_NUM_BARRIERS
	.align		4
        /*0050*/ 	.byte	0x02, 0x4c
        /*0052*/ 	.byte	0x01
	.zero		1


	//----- nvinfo : EIATTR_MERCURY_ISA_VERSION
	.align		4
        /*0054*/ 	.byte	0x03, 0x5f
        /*0056*/ 	.short	0x0101


	//----- nvinfo : EIATTR_VRC_CTA_INIT_COUNT
	.align		4
        /*0058*/ 	.byte	0x02, 0x4a
	.zero		1
	.zero		1


	//----- nvinfo : EIATTR_EXIT_INSTR_OFFSETS
	.align		4
        /*005c*/ 	.byte	0x04, 0x1c
        /*005e*/ 	.short	(.L_17 - .L_16)


	//   ....[0]....
.L_16:
        /*0060*/ 	.word	0x00000670


	//   ....[1]....
        /*0064*/ 	.word	0x000006c0


	//----- nvinfo : EIATTR_CBANK_PARAM_SIZE
	.align		4
.L_17:
        /*0068*/ 	.byte	0x03, 0x19
        /*006a*/ 	.short	0x001c


	//----- nvinfo : EIATTR_PARAM_CBANK
	.align		4
        /*006c*/ 	.byte	0x04, 0x0a
        /*006e*/ 	.short	(.L_19 - .L_18)
	.align		4
.L_18:
        /*0070*/ 	.word	index@(.nv.constant0._Z11matmul_tilePfS_S_i)
        /*0074*/ 	.short	0x0380
        /*0076*/ 	.short	0x001c


	//----- nvinfo : EIATTR_SW_WAR
	.align		4
.L_19:
        /*0078*/ 	.byte	0x04, 0x36
        /*007a*/ 	.short	(.L_21 - .L_20)
.L_20:
        /*007c*/ 	.word	0x00000008
.L_21:


//--------------------- .nv.callgraph             --------------------------
	.section	.nv.callgraph,"",@"SHT_CUDA_CALLGRAPH"
	.align	4
	.sectionentsize	8
	.align		4
        /*0000*/ 	.word	0x00000000
	.align		4
        /*0004*/ 	.word	0xffffffff
	.align		4
        /*0008*/ 	.word	0x00000000
	.align		4
        /*000c*/ 	.word	0xfffffffe
	.align		4
        /*0010*/ 	.word	0x00000000
	.align		4
        /*0014*/ 	.word	0xfffffffd
	.align		4
        /*0018*/ 	.word	0x00000000
	.align		4
        /*001c*/ 	.word	0xfffffffc


//--------------------- .text._Z11matmul_tilePfS_S_i --------------------------
	.section	.text._Z11matmul_tilePfS_S_i,"ax",@progbits
	.align	128
        .global         _Z11matmul_tilePfS_S_i
        .type           _Z11matmul_tilePfS_S_i,@function
        .size           _Z11matmul_tilePfS_S_i,(.L_x_3 - _Z11matmul_tilePfS_S_i)
        .other          _Z11matmul_tilePfS_S_i,@"STO_CUDA_ENTRY STV_DEFAULT"
_Z11matmul_tilePfS_S_i:
.text._Z11matmul_tilePfS_S_i:
[----:B------:R-:W-:Y:S01]  /*0000*/  LDC R1, c[0x0][0x37c] ;  /* 0x0000df00ff017b82 */ /* 0x000fe20000000800 */
[----:B------:R-:W0:Y:S01]  /*0010*/  LDCU UR4, c[0x0][0x398] ;  /* 0x00007300ff0477ac */ /* 0x000e220008000800 */
[----:B------:R-:W1:Y:S01]  /*0020*/  S2R R5, SR_CTAID.Y ;  /* 0x0000000000057919 */ /* 0x000e620000002600 */
[----:B------:R-:W-:Y:S01]  /*0030*/  HFMA2 R7, -RZ, RZ, 0, 0 ;  /* 0x00000000ff077431 */ /* 0x000fe200000001ff */
[----:B------:R-:W2:Y:S01]  /*0040*/  LDCU.64 UR8, c[0x0][0x358] ;  /* 0x00006b00ff0877ac */ /* 0x000ea20008000a00 */
[----:B------:R-:W1:Y:S01]  /*0050*/  S2R R0, SR_TID.Y ;  /* 0x0000000000007919 */ /* 0x000e620000002200 */
[----:B------:R-:W3:Y:S01]  /*0060*/  S2R R25, SR_CTAID.X ;  /* 0x0000000000197919 */ /* 0x000ee20000002500 */
[----:B------:R-:W3:Y:S01]  /*0070*/  S2R R2, SR_TID.X ;  /* 0x0000000000027919 */ /* 0x000ee20000002100 */
[----:B0-----:R-:W-:-:S05]  /*0080*/  I2FP.F32.S32 R3, UR4 ;  /* 0x0000000400037c45 */ /* 0x001fca0008201400 */
[----:B------:R-:W-:-:S04]  /*0090*/  FMUL R3, R3, 0.03125 ;  /* 0x3d00000003037820 */ /* 0x000fc80000400000 */
[----:B------:R-:W0:Y:S01]  /*00a0*/  FRND.CEIL R24, R3 ;  /* 0x0000000300187307 */ /* 0x000e220000209000 */
[----:B-1----:R-:W-:Y:S02]  /*00b0*/  LEA R26, R5, R0, 0x5 ;  /* 0x00000000051a7211 */ /* 0x002fe400078e28ff */
[----:B0-----:R-:W-:Y:S02]  /*00c0*/  FSETP.GT.AND P0, PT, R24, RZ, PT ;  /* 0x000000ff1800720b */ /* 0x001fe40003f04000 */
[----:B---3--:R-:W-:-:S11]  /*00d0*/  LEA R25, R25, R2, 0x5 ;  /* 0x0000000219197211 */ /* 0x008fd600078e28ff */
[----:B--2---:R-:W-:Y:S05]  /*00e0*/  @!P0 BRA `(.L_x_0) ;  /* 0x0000000400588947 */ /* 0x004fea0003800000 */
[----:B------:R-:W0:Y:S01]  /*00f0*/  S2UR UR6, SR_CgaCtaId ;  /* 0x00000000000679c3 */ /* 0x000e220000008800 */
[----:B------:R-:W-:Y:S01]  /*0100*/  UMOV UR4, 0x400 ;  /* 0x0000040000047882 */ /* 0x000fe20000000000 */
[----:B------:R-:W-:Y:S01]  /*0110*/  MOV R7, RZ ;  /* 0x000000ff00077202 */ /* 0x000fe20000000f00 */
[----:B------:R-:W-:Y:S01]  /*0120*/  UIADD3 UR5, UPT, UPT, UR4, 0x1000, URZ ;  /* 0x0000100004057890 */ /* 0x000fe2000fffe0ff */
[----:B------:R-:W-:Y:S01]  /*0130*/  MOV R3, RZ ;  /* 0x000000ff00037202 */ /* 0x000fe20000000f00 */
[----:B------:R-:W1:Y:S01]  /*0140*/  LDCU UR7, c[0x0][0x398] ;  /* 0x00007300ff0777ac */ /* 0x000e620008000800 */
[----:B0-----:R-:W-:Y:S02]  /*0150*/  ULEA UR4, UR6, UR4, 0x18 ;  /* 0x0000000406047291 */ /* 0x001fe4000f8ec0ff */
[----:B------:R-:W-:-:S04]  /*0160*/  ULEA UR5, UR6, UR5, 0x18 ;  /* 0x0000000506057291 */ /* 0x000fc8000f8ec0ff */
[C---:B------:R-:W-:Y:S02]  /*0170*/  LEA R23, R0.reuse, UR4, 0x7 ;  /* 0x0000000400177c11 */ /* 0x040fe4000f8e38ff */
[----:B------:R-:W-:Y:S02]  /*0180*/  LEA R21, R0, UR5, 0x7 ;  /* 0x0000000500157c11 */ /* 0x000fe4000f8e38ff */
[C---:B------:R-:W-:Y:S02]  /*0190*/  LEA R22, R2.reuse, R23, 0x2 ;  /* 0x0000001702167211 */ /* 0x040fe400078e10ff */
[C---:B------:R-:W-:Y:S02]  /*01a0*/  LEA R20, R2.reuse, UR5, 0x7 ;  /* 0x0000000502147c11 */ /* 0x040fe4000f8e38ff */
[----:B-1----:R-:W-:-:S07]  /*01b0*/  LEA R21, R2, R21, 0x2 ;  /* 0x0000001502157211 */ /* 0x002fce00078e10ff */
.L_x_1:
[C---:B------:R-:W-:Y:S01]  /*01c0*/  LEA R9, R3.reuse, R2, 0x5 ;  /* 0x0000000203097211 */ /* 0x040fe200078e28ff */
[----:B------:R-:W-:Y:S01]  /*01d0*/  UMOV UR4, UR7 ;  /* 0x0000000700047c82 */ /* 0x000fe20008000000 */
[----:B------:R-:W-:Y:S01]  /*01e0*/  LEA R6, R3, R0, 0x5 ;  /* 0x0000000003067211 */ /* 0x000fe200078e28ff */
[----:B------:R-:W-:Y:S01]  /*01f0*/  HFMA2 R27, -RZ, RZ, 0, 0 ;  /* 0x00000000ff1b7431 */ /* 0x000fe200000001ff */
[----:B------:R-:W-:Y:S02]  /*0200*/  VIMNMX R4, PT, PT, R26, R9, !PT ;  /* 0x000000091a047248 */ /* 0x000fe40007fe0100 */
[----:B------:R-:W-:Y:S02]  /*0210*/  VIMNMX R5, PT, PT, R25, R6, !PT ;  /* 0x0000000619057248 */ /* 0x000fe40007fe0100 */
[----:B------:R-:W-:Y:S02]  /*0220*/  ISETP.GE.AND P0, PT, R4, UR4, PT ;  /* 0x0000000404007c0c */ /* 0x000fe4000bf06270 */
[----:B------:R-:W-:-:S11]  /*0230*/  ISETP.GE.AND P1, PT, R5, UR4, PT ;  /* 0x0000000405007c0c */ /* 0x000fd6000bf26270 */
[----:B------:R-:W0:Y:S01]  /*0240*/  @!P0 LDC.64 R28, c[0x0][0x380] ;  /* 0x0000e000ff1c8b82 */ /* 0x000e220000000a00 */
[----:B------:R-:W-:Y:S02]  /*0250*/  @!P0 IMAD R9, R26, UR4, R9 ;  /* 0x000000041a098c24 */ /* 0x000fe4000f8e0209 */
[----:B------:R-:W-:Y:S01]  /*0260*/  @!P1 IMAD R11, R25, UR4, R6 ;  /* 0x00000004190b9c24 */ /* 0x000fe2000f8e0206 */
[----:B------:R-:W-:-:S04]  /*0270*/  MOV R6, RZ ;  /* 0x000000ff00067202 */ /* 0x000fc80000000f00 */
[----:B------:R-:W1:Y:S01]  /*0280*/  @!P1 LDC.64 R4, c[0x0][0x388] ;  /* 0x0000e200ff049b82 */ /* 0x000e620000000a00 */
[----:B0-----:R-:W-:-:S05]  /*0290*/  @!P0 IMAD.WIDE R28, R9, 0x4, R28 ;  /* 0x00000004091c8825 */ /* 0x001fca00078e021c */
[----:B------:R-:W2:Y:S01]  /*02a0*/  @!P0 LDG.E R27, desc[UR8][R28.64] ;  /* 0x000000081c1b8981 */ /* 0x000ea2000c1e1900 */
[----:B-1----:R-:W-:-:S05]  /*02b0*/  @!P1 IMAD.WIDE R4, R11, 0x4, R4 ;  /* 0x000000040b049825 */ /* 0x002fca00078e0204 */
[----:B------:R-:W3:Y:S04]  /*02c0*/  @!P1 LDG.E R6, desc[UR8][R4.64] ;  /* 0x0000000804069981 */ /* 0x000ee8000c1e1900 */
[----:B--2---:R-:W-:Y:S04]  /*02d0*/  STS [R22], R27 ;  /* 0x0000001b16007388 */ /* 0x004fe80000000800 */
[----:B---3--:R-:W-:Y:S01]  /*02e0*/  STS [R21], R6 ;  /* 0x0000000615007388 */ /* 0x008fe20000000800 */
[----:B------:R-:W-:Y:S06]  /*02f0*/  BAR.SYNC.DEFER_BLOCKING 0x0 ;  /* 0x0000000000007b1d */ /* 0x000fec0000010000 */
[----:B------:R-:W-:Y:S04]  /*0300*/  LDS.128 R12, [R23] ;  /* 0x00000000170c7984 */ /* 0x000fe80000000c00 */
[----:B------:R-:W0:Y:S04]  /*0310*/  LDS.128 R16, [R20] ;  /* 0x0000000014107984 */ /* 0x000e280000000c00 */
[----:B------:R-:W-:Y:S01]  /*0320*/  LDS.128 R8, [R23+0x10] ;  /* 0x0000100017087984 */ /* 0x000fe20000000c00 */
[----:B0-----:R-:W-:-:S03]  /*0330*/  FFMA R12, R12, R16, R7 ;  /* 0x000000100c0c7223 */ /* 0x001fc60000000007 */
[----:B------:R-:W0:Y:S01]  /*0340*/  LDS.128 R4, [R20+0x10] ;  /* 0x0000100014047984 */ /* 0x000e220000000c00 */
[----:B------:R-:W-:-:S04]  /*0350*/  FFMA R13, R13, R17, R12 ;  /* 0x000000110d0d7223 */ /* 0x000fc8000000000c */
[----:B------:R-:W-:-:S04]  /*0360*/  FFMA R14, R14, R18, R13 ;  /* 0x000000120e0e7223 */ /* 0x000fc8000000000d */
[----:B------:R-:W-:Y:S02]  /*0370*/  FFMA R15, R15, R19, R14 ;  /* 0x000000130f0f7223 */ /* 0x000fe4000000000e */
[----:B------:R-:W-:Y:S02]  /*0380*/  LDS.128 R16, [R23+0x20] ;  /* 0x0000200017107984 */ /* 0x000fe40000000c00 */
[----:B0-----:R-:W-:Y:S02]  /*0390*/  FFMA R4, R8, R4, R15 ;  /* 0x0000000408047223 */ /* 0x001fe4000000000f */
[----:B------:R-:W0:Y:S02]  /*03a0*/  LDS.128 R12, [R20+0x20] ;  /* 0x00002000140c7984 */ /* 0x000e240000000c00 */
        /* <DEDUP_REMOVED lines=29> */
[----:B------:R-:W0:Y:S01]  /*0580*/  LDS.128 R8, [R20+0x70] ;  /* 0x0000700014087984 */ /* 0x000e220000000c00 */
[----:B------:R-:W-:Y:S01]  /*0590*/  IADD3 R3, PT, PT, R3, 0x1, RZ ;  /* 0x0000000103037810 */ /* 0x000fe20007ffe0ff */
[----:B------:R-:W-:-:S04]  /*05a0*/  FFMA R13, R13, R17, R12 ;  /* 0x000000110d0d7223 */ /* 0x000fc8000000000c */
[----:B------:R-:W-:Y:S01]  /*05b0*/  FFMA R14, R14, R18, R13 ;  /* 0x000000120e0e7223 */ /* 0x000fe2000000000d */
[----:B------:R-:W-:-:S03]  /*05c0*/  I2FP.F32.U32 R13, R3 ;  /* 0x00000003000d7245 */ /* 0x000fc60000201000 */
[----:B------:R-:W-:Y:S01]  /*05d0*/  FFMA R15, R15, R19, R14 ;  /* 0x000000130f0f7223 */ /* 0x000fe2000000000e */
[----:B------:R-:W-:Y:S01]  /*05e0*/  BAR.SYNC.DEFER_BLOCKING 0x0 ;  /* 0x0000000000007b1d */ /* 0x000fe20000010000 */
[----:B------:R-:W-:Y:S02]  /*05f0*/  FSETP.GT.AND P0, PT, R24, R13, PT ;  /* 0x0000000d1800720b */ /* 0x000fe40003f04000 */
[----:B0-----:R-:W-:-:S04]  /*0600*/  FFMA R4, R4, R8, R15 ;  /* 0x0000000804047223 */ /* 0x001fc8000000000f */
[----:B------:R-:W-:-:S04]  /*0610*/  FFMA R5, R5, R9, R4 ;  /* 0x0000000905057223 */ /* 0x000fc80000000004 */
[----:B------:R-:W-:-:S04]  /*0620*/  FFMA R6, R6, R10, R5 ;  /* 0x0000000a06067223 */ /* 0x000fc80000000005 */
[----:B------:R-:W-:Y:S01]  /*0630*/  FFMA R7, R7, R11, R6 ;  /* 0x0000000b07077223 */ /* 0x000fe20000000006 */
[----:B------:R-:W-:Y:S06]  /*0640*/  @P0 BRA `(.L_x_1) ;  /* 0xfffffff800dc0947 */ /* 0x000fec000383ffff */
.L_x_0:
[----:B------:R-:W-:-:S04]  /*0650*/  VIMNMX R0, PT, PT, R26, R25, !PT ;  /* 0x000000191a007248 */ /* 0x000fc80007fe0100 */
[----:B------:R-:W-:-:S13]  /*0660*/  ISETP.GE.AND P0, PT, R0, UR4, PT ;  /* 0x0000000400007c0c */ /* 0x000fda000bf06270 */
[----:B------:R-:W-:Y:S05]  /*0670*/  @P0 EXIT ;  /* 0x000000000000094d */ /* 0x000fea0003800000 */
[----:B------:R-:W0:Y:S01]  /*0680*/  LDC.64 R2, c[0x0][0x390] ;  /* 0x0000e400ff027b82 */ /* 0x000e220000000a00 */
[----:B------:R-:W-:-:S04]  /*0690*/  IMAD R25, R26, UR4, R25 ;  /* 0x000000041a197c24 */ /* 0x000fc8000f8e0219 */
[----:B0-----:R-:W-:-:S05]  /*06a0*/  IMAD.WIDE.U32 R2, R25, 0x4, R2 ;  /* 0x0000000419027825 */ /* 0x001fca00078e0002 */
[----:B------:R-:W-:Y:S01]  /*06b0*/  STG.E desc[UR8][R2.64], R7 ;  /* 0x0000000702007986 */ /* 0x000fe2000c101908 */
[----:B------:R-:W-:Y:S05]  /*06c0*/  EXIT ;  /* 0x000000000000794d */ /* 0x000fea0003800000 */
.L_x_2:
[----:B------:R-:W-:-:S00]  /*06d0*/  BRA `(.L_x_2) ;  /* 0xfffffffc00fc7947 */ /* 0x000fc0000383ffff */
[----:B------:R-:W-:-:S00]  /*06e0*/  NOP ;  /* 0x0000000000007918 */ /* 0x000fc00000000000 */
        /* <DEDUP_REMOVED lines=9> */
.L_x_3:


//--------------------- .nv.shared._Z11matmul_tilePfS_S_i --------------------------
	.section	.nv.shared._Z11matmul_tilePfS_S_i,"aw",@nobits
	.sectionflags	@""
	.align	4
.nv.shared._Z11matmul_tilePfS_S_i:
	.zero		9216


//--------------------- .nv.shared.reserved.0     --------------------------
	.section	.nv.shared.reserved.0,"aw",@nobits
	.weak		__nv_reservedSMEM_offset_0_alias
	.size		__nv_reservedSMEM_offset_0_alias, 0, 64
	.other		__nv_reservedSMEM_offset_0_alias,@"STO_CUDA_RESERVED_SHARED STV_DEFAULT"
__nv_reservedSMEM_offset_0_alias:
	.zero		0
	.zero		64


//--------------------- .nv.constant0._Z11matmul_tilePfS_S_i --------------------------
	.section	.nv.constant0._Z11matmul_tilePfS_S_i,"a",@progbits
	.sectionflags	@""
	.align	4
.nv.constant0._Z11matmul_tilePfS_S_i:
	.zero		924


//--------------------- SYMBOLS --------------------------

	.type		.nv.reservedSmem.offset0,@object
	.size		.nv.reservedSmem.offset0,0x4
	.type		.nv.reservedSmem.cap,@object
	.size		.nv.reservedSmem.cap,0x4
